//
// Generated by NVIDIA NVVM Compiler
//
// Compiler Build ID: CL-36424714
// Cuda compilation tools, release 13.0, V13.0.88
// Based on NVVM 20.0.0
//

.version 9.0
.target sm_100
.address_size 64

	// .globl	_Z12wmma_exampleP6__halfS0_Pfiiii

.visible .entry _Z12wmma_exampleP6__halfS0_Pfiiii(
	.param .u64 .ptr .align 1 _Z12wmma_exampleP6__halfS0_Pfiiii_param_0,
	.param .u64 .ptr .align 1 _Z12wmma_exampleP6__halfS0_Pfiiii_param_1,
	.param .u64 .ptr .align 1 _Z12wmma_exampleP6__halfS0_Pfiiii_param_2,
	.param .u32 _Z12wmma_exampleP6__halfS0_Pfiiii_param_3,
	.param .u32 _Z12wmma_exampleP6__halfS0_Pfiiii_param_4,
	.param .u32 _Z12wmma_exampleP6__halfS0_Pfiiii_param_5,
	.param .u32 _Z12wmma_exampleP6__halfS0_Pfiiii_param_6
)
{
	.reg .pred 	%p<7>;
	.reg .b32 	%r<44>;
	.reg .b32 	%f<898>;
	.reg .b64 	%rd<9>;

	ld.param.u64 	%rd2, [_Z12wmma_exampleP6__halfS0_Pfiiii_param_0];
	ld.param.u64 	%rd3, [_Z12wmma_exampleP6__halfS0_Pfiiii_param_1];
	ld.param.u64 	%rd1, [_Z12wmma_exampleP6__halfS0_Pfiiii_param_2];
	ld.param.u32 	%r23, [_Z12wmma_exampleP6__halfS0_Pfiiii_param_3];
	ld.param.u32 	%r25, [_Z12wmma_exampleP6__halfS0_Pfiiii_param_5];
	ld.param.u32 	%r24, [_Z12wmma_exampleP6__halfS0_Pfiiii_param_6];
	cvta.to.global.u64 	%rd4, %rd1;
	cvta.to.global.u64 	%rd5, %rd3;
	cvta.to.global.u64 	%rd6, %rd2;
	wmma.load.a.sync.aligned.col.m16n16k16.global.f16 	{%r8, %r7, %r6, %r5, %r4, %r3, %r2, %r1}, [%rd6], %r23;
	wmma.load.b.sync.aligned.col.m16n16k16.global.f16 	{%r16, %r15, %r14, %r13, %r12, %r11, %r10, %r9}, [%rd5], %r25;
	wmma.load.c.sync.aligned.col.m16n16k16.global.f32 	{%f890, %f891, %f892, %f893, %f894, %f895, %f896, %f897}, [%rd4], %r23;
	setp.lt.s32 	%p1, %r24, 1;
	@%p1 bra 	$L__BB0_7;
	ld.param.u32 	%r39, [_Z12wmma_exampleP6__halfS0_Pfiiii_param_6];
	add.s32 	%r26, %r39, -1;
	mul.hi.u32 	%r27, %r26, 1374389535;
	shr.u32 	%r28, %r27, 5;
	mul.lo.s32 	%r29, %r28, 100;
	sub.s32 	%r30, %r26, %r29;
	add.s32 	%r17, %r30, 1;
	setp.lt.u32 	%p2, %r39, 100;
	@%p2 bra 	$L__BB0_4;
	mov.b32 	%r42, 0;
$L__BB0_3:
	.pragma "nounroll";
	ld.param.u32 	%r40, [_Z12wmma_exampleP6__halfS0_Pfiiii_param_6];
	wmma.mma.sync.aligned.col.col.m16n16k16.f32.f32 {%f66, %f67, %f68, %f69, %f70, %f71, %f72, %f73}, {%r8, %r7, %r6, %r5, %r4, %r3, %r2, %r1}, {%r16, %r15, %r14, %r13, %r12, %r11, %r10, %r9}, {%f890, %f891, %f892, %f893, %f894, %f895, %f896, %f897};
	wmma.mma.sync.aligned.col.col.m16n16k16.f32.f32 {%f74, %f75, %f76, %f77, %f78, %f79, %f80, %f81}, {%r8, %r7, %r6, %r5, %r4, %r3, %r2, %r1}, {%r16, %r15, %r14, %r13, %r12, %r11, %r10, %r9}, {%f66, %f67, %f68, %f69, %f70, %f71, %f72, %f73};
	wmma.mma.sync.aligned.col.col.m16n16k16.f32.f32 {%f82, %f83, %f84, %f85, %f86, %f87, %f88, %f89}, {%r8, %r7, %r6, %r5, %r4, %r3, %r2, %r1}, {%r16, %r15, %r14, %r13, %r12, %r11, %r10, %r9}, {%f74, %f75, %f76, %f77, %f78, %f79, %f80, %f81};
	wmma.mma.sync.aligned.col.col.m16n16k16.f32.f32 {%f90, %f91, %f92, %f93, %f94, %f95, %f96, %f97}, {%r8, %r7, %r6, %r5, %r4, %r3, %r2, %r1}, {%r16, %r15, %r14, %r13, %r12, %r11, %r10, %r9}, {%f82, %f83, %f84, %f85, %f86, %f87, %f88, %f89};
	wmma.mma.sync.aligned.col.col.m16n16k16.f32.f32 {%f98, %f99, %f100, %f101, %f102, %f103, %f104, %f105}, {%r8, %r7, %r6, %r5, %r4, %r3, %r2, %r1}, {%r16, %r15, %r14, %r13, %r12, %r11, %r10, %r9}, {%f90, %f91, %f92, %f93, %f94, %f95, %f96, %f97};
	wmma.mma.sync.aligned.col.col.m16n16k16.f32.f32 {%f106, %f107, %f108, %f109, %f110, %f111, %f112, %f113}, {%r8, %r7, %r6, %r5, %r4, %r3, %r2, %r1}, {%r16, %r15, %r14, %r13, %r12, %r11, %r10, %r9}, {%f98, %f99, %f100, %f101, %f102, %f103, %f104, %f105};
	wmma.mma.sync.aligned.col.col.m16n16k16.f32.f32 {%f114, %f115, %f116, %f117, %f118, %f119, %f120, %f121}, {%r8, %r7, %r6, %r5, %r4, %r3, %r2, %r1}, {%r16, %r15, %r14, %r13, %r12, %r11, %r10, %r9}, {%f106, %f107, %f108, %f109, %f110, %f111, %f112, %f113};
	wmma.mma.sync.aligned.col.col.m16n16k16.f32.f32 {%f122, %f123, %f124, %f125, %f126, %f127, %f128, %f129}, {%r8, %r7, %r6, %r5, %r4, %r3, %r2, %r1}, {%r16, %r15, %r14, %r13, %r12, %r11, %r10, %r9}, {%f114, %f115, %f116, %f117, %f118, %f119, %f120, %f121};
	wmma.mma.sync.aligned.col.col.m16n16k16.f32.f32 {%f130, %f131, %f132, %f133, %f134, %f135, %f136, %f137}, {%r8, %r7, %r6, %r5, %r4, %r3, %r2, %r1}, {%r16, %r15, %r14, %r13, %r12, %r11, %r10, %r9}, {%f122, %f123, %f124, %f125, %f126, %f127, %f128, %f129};
	wmma.mma.sync.aligned.col.col.m16n16k16.f32.f32 {%f138, %f139, %f140, %f141, %f142, %f143, %f144, %f145}, {%r8, %r7, %r6, %r5, %r4, %r3, %r2, %r1}, {%r16, %r15, %r14, %r13, %r12, %r11, %r10, %r9}, {%f130, %f131, %f132, %f133, %f134, %f135, %f136, %f137};
	wmma.mma.sync.aligned.col.col.m16n16k16.f32.f32 {%f146, %f147, %f148, %f149, %f150, %f151, %f152, %f153}, {%r8, %r7, %r6, %r5, %r4, %r3, %r2, %r1}, {%r16, %r15, %r14, %r13, %r12, %r11, %r10, %r9}, {%f138, %f139, %f140, %f141, %f142, %f143, %f144, %f145};
	wmma.mma.sync.aligned.col.col.m16n16k16.f32.f32 {%f154, %f155, %f156, %f157, %f158, %f159, %f160, %f161}, {%r8, %r7, %r6, %r5, %r4, %r3, %r2, %r1}, {%r16, %r15, %r14, %r13, %r12, %r11, %r10, %r9}, {%f146, %f147, %f148, %f149, %f150, %f151, %f152, %f153};
	wmma.mma.sync.aligned.col.col.m16n16k16.f32.f32 {%f162, %f163, %f164, %f165, %f166, %f167, %f168, %f169}, {%r8, %r7, %r6, %r5, %r4, %r3, %r2, %r1}, {%r16, %r15, %r14, %r13, %r12, %r11, %r10, %r9}, {%f154, %f155, %f156, %f157, %f158, %f159, %f160, %f161};
	wmma.mma.sync.aligned.col.col.m16n16k16.f32.f32 {%f170, %f171, %f172, %f173, %f174, %f175, %f176, %f177}, {%r8, %r7, %r6, %r5, %r4, %r3, %r2, %r1}, {%r16, %r15, %r14, %r13, %r12, %r11, %r10, %r9}, {%f162, %f163, %f164, %f165, %f166, %f167, %f168, %f169};
	wmma.mma.sync.aligned.col.col.m16n16k16.f32.f32 {%f178, %f179, %f180, %f181, %f182, %f183, %f184, %f185}, {%r8, %r7, %r6, %r5, %r4, %r3, %r2, %r1}, {%r16, %r15, %r14, %r13, %r12, %r11, %r10, %r9}, {%f170, %f171, %f172, %f173, %f174, %f175, %f176, %f177};
	wmma.mma.sync.aligned.col.col.m16n16k16.f32.f32 {%f186, %f187, %f188, %f189, %f190, %f191, %f192, %f193}, {%r8, %r7, %r6, %r5, %r4, %r3, %r2, %r1}, {%r16, %r15, %r14, %r13, %r12, %r11, %r10, %r9}, {%f178, %f179, %f180, %f181, %f182, %f183, %f184, %f185};
	wmma.mma.sync.aligned.col.col.m16n16k16.f32.f32 {%f194, %f195, %f196, %f197, %f198, %f199, %f200, %f201}, {%r8, %r7, %r6, %r5, %r4, %r3, %r2, %r1}, {%r16, %r15, %r14, %r13, %r12, %r11, %r10, %r9}, {%f186, %f187, %f188, %f189, %f190, %f191, %f192, %f193};
	wmma.mma.sync.aligned.col.col.m16n16k16.f32.f32 {%f202, %f203, %f204, %f205, %f206, %f207, %f208, %f209}, {%r8, %r7, %r6, %r5, %r4, %r3, %r2, %r1}, {%r16, %r15, %r14, %r13, %r12, %r11, %r10, %r9}, {%f194, %f195, %f196, %f197, %f198, %f199, %f200, %f201};
	wmma.mma.sync.aligned.col.col.m16n16k16.f32.f32 {%f210, %f211, %f212, %f213, %f214, %f215, %f216, %f217}, {%r8, %r7, %r6, %r5, %r4, %r3, %r2, %r1}, {%r16, %r15, %r14, %r13, %r12, %r11, %r10, %r9}, {%f202, %f203, %f204, %f205, %f206, %f207, %f208, %f209};
	wmma.mma.sync.aligned.col.col.m16n16k16.f32.f32 {%f218, %f219, %f220, %f221, %f222, %f223, %f224, %f225}, {%r8, %r7, %r6, %r5, %r4, %r3, %r2, %r1}, {%r16, %r15, %r14, %r13, %r12, %r11, %r10, %r9}, {%f210, %f211, %f212, %f213, %f214, %f215, %f216, %f217};
	wmma.mma.sync.aligned.col.col.m16n16k16.f32.f32 {%f226, %f227, %f228, %f229, %f230, %f231, %f232, %f233}, {%r8, %r7, %r6, %r5, %r4, %r3, %r2, %r1}, {%r16, %r15, %r14, %r13, %r12, %r11, %r10, %r9}, {%f218, %f219, %f220, %f221, %f222, %f223, %f224, %f225};
	wmma.mma.sync.aligned.col.col.m16n16k16.f32.f32 {%f234, %f235, %f236, %f237, %f238, %f239, %f240, %f241}, {%r8, %r7, %r6, %r5, %r4, %r3, %r2, %r1}, {%r16, %r15, %r14, %r13, %r12, %r11, %r10, %r9}, {%f226, %f227, %f228, %f229, %f230, %f231, %f232, %f233};
	wmma.mma.sync.aligned.col.col.m16n16k16.f32.f32 {%f242, %f243, %f244, %f245, %f246, %f247, %f248, %f249}, {%r8, %r7, %r6, %r5, %r4, %r3, %r2, %r1}, {%r16, %r15, %r14, %r13, %r12, %r11, %r10, %r9}, {%f234, %f235, %f236, %f237, %f238, %f239, %f240, %f241};
	wmma.mma.sync.aligned.col.col.m16n16k16.f32.f32 {%f250, %f251, %f252, %f253, %f254, %f255, %f256, %f257}, {%r8, %r7, %r6, %r5, %r4, %r3, %r2, %r1}, {%r16, %r15, %r14, %r13, %r12, %r11, %r10, %r9}, {%f242, %f243, %f244, %f245, %f246, %f247, %f248, %f249};
	wmma.mma.sync.aligned.col.col.m16n16k16.f32.f32 {%f258, %f259, %f260, %f261, %f262, %f263, %f264, %f265}, {%r8, %r7, %r6, %r5, %r4, %r3, %r2, %r1}, {%r16, %r15, %r14, %r13, %r12, %r11, %r10, %r9}, {%f250, %f251, %f252, %f253, %f254, %f255, %f256, %f257};
	wmma.mma.sync.aligned.col.col.m16n16k16.f32.f32 {%f266, %f267, %f268, %f269, %f270, %f271, %f272, %f273}, {%r8, %r7, %r6, %r5, %r4, %r3, %r2, %r1}, {%r16, %r15, %r14, %r13, %r12, %r11, %r10, %r9}, {%f258, %f259, %f260, %f261, %f262, %f263, %f264, %f265};
	wmma.mma.sync.aligned.col.col.m16n16k16.f32.f32 {%f274, %f275, %f276, %f277, %f278, %f279, %f280, %f281}, {%r8, %r7, %r6, %r5, %r4, %r3, %r2, %r1}, {%r16, %r15, %r14, %r13, %r12, %r11, %r10, %r9}, {%f266, %f267, %f268, %f269, %f270, %f271, %f272, %f273};
	wmma.mma.sync.aligned.col.col.m16n16k16.f32.f32 {%f282, %f283, %f284, %f285, %f286, %f287, %f288, %f289}, {%r8, %r7, %r6, %r5, %r4, %r3, %r2, %r1}, {%r16, %r15, %r14, %r13, %r12, %r11, %r10, %r9}, {%f274, %f275, %f276, %f277, %f278, %f279, %f280, %f281};
	wmma.mma.sync.aligned.col.col.m16n16k16.f32.f32 {%f290, %f291, %f292, %f293, %f294, %f295, %f296, %f297}, {%r8, %r7, %r6, %r5, %r4, %r3, %r2, %r1}, {%r16, %r15, %r14, %r13, %r12, %r11, %r10, %r9}, {%f282, %f283, %f284, %f285, %f286, %f287, %f288, %f289};
	wmma.mma.sync.aligned.col.col.m16n16k16.f32.f32 {%f298, %f299, %f300, %f301, %f302, %f303, %f304, %f305}, {%r8, %r7, %r6, %r5, %r4, %r3, %r2, %r1}, {%r16, %r15, %r14, %r13, %r12, %r11, %r10, %r9}, {%f290, %f291, %f292, %f293, %f294, %f295, %f296, %f297};
	wmma.mma.sync.aligned.col.col.m16n16k16.f32.f32 {%f306, %f307, %f308, %f309, %f310, %f311, %f312, %f313}, {%r8, %r7, %r6, %r5, %r4, %r3, %r2, %r1}, {%r16, %r15, %r14, %r13, %r12, %r11, %r10, %r9}, {%f298, %f299, %f300, %f301, %f302, %f303, %f304, %f305};
	wmma.mma.sync.aligned.col.col.m16n16k16.f32.f32 {%f314, %f315, %f316, %f317, %f318, %f319, %f320, %f321}, {%r8, %r7, %r6, %r5, %r4, %r3, %r2, %r1}, {%r16, %r15, %r14, %r13, %r12, %r11, %r10, %r9}, {%f306, %f307, %f308, %f309, %f310, %f311, %f312, %f313};
	wmma.mma.sync.aligned.col.col.m16n16k16.f32.f32 {%f322, %f323, %f324, %f325, %f326, %f327, %f328, %f329}, {%r8, %r7, %r6, %r5, %r4, %r3, %r2, %r1}, {%r16, %r15, %r14, %r13, %r12, %r11, %r10, %r9}, {%f314, %f315, %f316, %f317, %f318, %f319, %f320, %f321};
	wmma.mma.sync.aligned.col.col.m16n16k16.f32.f32 {%f330, %f331, %f332, %f333, %f334, %f335, %f336, %f337}, {%r8, %r7, %r6, %r5, %r4, %r3, %r2, %r1}, {%r16, %r15, %r14, %r13, %r12, %r11, %r10, %r9}, {%f322, %f323, %f324, %f325, %f326, %f327, %f328, %f329};
	wmma.mma.sync.aligned.col.col.m16n16k16.f32.f32 {%f338, %f339, %f340, %f341, %f342, %f343, %f344, %f345}, {%r8, %r7, %r6, %r5, %r4, %r3, %r2, %r1}, {%r16, %r15, %r14, %r13, %r12, %r11, %r10, %r9}, {%f330, %f331, %f332, %f333, %f334, %f335, %f336, %f337};
	wmma.mma.sync.aligned.col.col.m16n16k16.f32.f32 {%f346, %f347, %f348, %f349, %f350, %f351, %f352, %f353}, {%r8, %r7, %r6, %r5, %r4, %r3, %r2, %r1}, {%r16, %r15, %r14, %r13, %r12, %r11, %r10, %r9}, {%f338, %f339, %f340, %f341, %f342, %f343, %f344, %f345};
	wmma.mma.sync.aligned.col.col.m16n16k16.f32.f32 {%f354, %f355, %f356, %f357, %f358, %f359, %f360, %f361}, {%r8, %r7, %r6, %r5, %r4, %r3, %r2, %r1}, {%r16, %r15, %r14, %r13, %r12, %r11, %r10, %r9}, {%f346, %f347, %f348, %f349, %f350, %f351, %f352, %f353};
	wmma.mma.sync.aligned.col.col.m16n16k16.f32.f32 {%f362, %f363, %f364, %f365, %f366, %f367, %f368, %f369}, {%r8, %r7, %r6, %r5, %r4, %r3, %r2, %r1}, {%r16, %r15, %r14, %r13, %r12, %r11, %r10, %r9}, {%f354, %f355, %f356, %f357, %f358, %f359, %f360, %f361};
	wmma.mma.sync.aligned.col.col.m16n16k16.f32.f32 {%f370, %f371, %f372, %f373, %f374, %f375, %f376, %f377}, {%r8, %r7, %r6, %r5, %r4, %r3, %r2, %r1}, {%r16, %r15, %r14, %r13, %r12, %r11, %r10, %r9}, {%f362, %f363, %f364, %f365, %f366, %f367, %f368, %f369};
	wmma.mma.sync.aligned.col.col.m16n16k16.f32.f32 {%f378, %f379, %f380, %f381, %f382, %f383, %f384, %f385}, {%r8, %r7, %r6, %r5, %r4, %r3, %r2, %r1}, {%r16, %r15, %r14, %r13, %r12, %r11, %r10, %r9}, {%f370, %f371, %f372, %f373, %f374, %f375, %f376, %f377};
	wmma.mma.sync.aligned.col.col.m16n16k16.f32.f32 {%f386, %f387, %f388, %f389, %f390, %f391, %f392, %f393}, {%r8, %r7, %r6, %r5, %r4, %r3, %r2, %r1}, {%r16, %r15, %r14, %r13, %r12, %r11, %r10, %r9}, {%f378, %f379, %f380, %f381, %f382, %f383, %f384, %f385};
	wmma.mma.sync.aligned.col.col.m16n16k16.f32.f32 {%f394, %f395, %f396, %f397, %f398, %f399, %f400, %f401}, {%r8, %r7, %r6, %r5, %r4, %r3, %r2, %r1}, {%r16, %r15, %r14, %r13, %r12, %r11, %r10, %r9}, {%f386, %f387, %f388, %f389, %f390, %f391, %f392, %f393};
	wmma.mma.sync.aligned.col.col.m16n16k16.f32.f32 {%f402, %f403, %f404, %f405, %f406, %f407, %f408, %f409}, {%r8, %r7, %r6, %r5, %r4, %r3, %r2, %r1}, {%r16, %r15, %r14, %r13, %r12, %r11, %r10, %r9}, {%f394, %f395, %f396, %f397, %f398, %f399, %f400, %f401};
	wmma.mma.sync.aligned.col.col.m16n16k16.f32.f32 {%f410, %f411, %f412, %f413, %f414, %f415, %f416, %f417}, {%r8, %r7, %r6, %r5, %r4, %r3, %r2, %r1}, {%r16, %r15, %r14, %r13, %r12, %r11, %r10, %r9}, {%f402, %f403, %f404, %f405, %f406, %f407, %f408, %f409};
	wmma.mma.sync.aligned.col.col.m16n16k16.f32.f32 {%f418, %f419, %f420, %f421, %f422, %f423, %f424, %f425}, {%r8, %r7, %r6, %r5, %r4, %r3, %r2, %r1}, {%r16, %r15, %r14, %r13, %r12, %r11, %r10, %r9}, {%f410, %f411, %f412, %f413, %f414, %f415, %f416, %f417};
	wmma.mma.sync.aligned.col.col.m16n16k16.f32.f32 {%f426, %f427, %f428, %f429, %f430, %f431, %f432, %f433}, {%r8, %r7, %r6, %r5, %r4, %r3, %r2, %r1}, {%r16, %r15, %r14, %r13, %r12, %r11, %r10, %r9}, {%f418, %f419, %f420, %f421, %f422, %f423, %f424, %f425};
	wmma.mma.sync.aligned.col.col.m16n16k16.f32.f32 {%f434, %f435, %f436, %f437, %f438, %f439, %f440, %f441}, {%r8, %r7, %r6, %r5, %r4, %r3, %r2, %r1}, {%r16, %r15, %r14, %r13, %r12, %r11, %r10, %r9}, {%f426, %f427, %f428, %f429, %f430, %f431, %f432, %f433};
	wmma.mma.sync.aligned.col.col.m16n16k16.f32.f32 {%f442, %f443, %f444, %f445, %f446, %f447, %f448, %f449}, {%r8, %r7, %r6, %r5, %r4, %r3, %r2, %r1}, {%r16, %r15, %r14, %r13, %r12, %r11, %r10, %r9}, {%f434, %f435, %f436, %f437, %f438, %f439, %f440, %f441};
	wmma.mma.sync.aligned.col.col.m16n16k16.f32.f32 {%f450, %f451, %f452, %f453, %f454, %f455, %f456, %f457}, {%r8, %r7, %r6, %r5, %r4, %r3, %r2, %r1}, {%r16, %r15, %r14, %r13, %r12, %r11, %r10, %r9}, {%f442, %f443, %f444, %f445, %f446, %f447, %f448, %f449};
	wmma.mma.sync.aligned.col.col.m16n16k16.f32.f32 {%f458, %f459, %f460, %f461, %f462, %f463, %f464, %f465}, {%r8, %r7, %r6, %r5, %r4, %r3, %r2, %r1}, {%r16, %r15, %r14, %r13, %r12, %r11, %r10, %r9}, {%f450, %f451, %f452, %f453, %f454, %f455, %f456, %f457};
	wmma.mma.sync.aligned.col.col.m16n16k16.f32.f32 {%f466, %f467, %f468, %f469, %f470, %f471, %f472, %f473}, {%r8, %r7, %r6, %r5, %r4, %r3, %r2, %r1}, {%r16, %r15, %r14, %r13, %r12, %r11, %r10, %r9}, {%f458, %f459, %f460, %f461, %f462, %f463, %f464, %f465};
	wmma.mma.sync.aligned.col.col.m16n16k16.f32.f32 {%f474, %f475, %f476, %f477, %f478, %f479, %f480, %f481}, {%r8, %r7, %r6, %r5, %r4, %r3, %r2, %r1}, {%r16, %r15, %r14, %r13, %r12, %r11, %r10, %r9}, {%f466, %f467, %f468, %f469, %f470, %f471, %f472, %f473};
	wmma.mma.sync.aligned.col.col.m16n16k16.f32.f32 {%f482, %f483, %f484, %f485, %f486, %f487, %f488, %f489}, {%r8, %r7, %r6, %r5, %r4, %r3, %r2, %r1}, {%r16, %r15, %r14, %r13, %r12, %r11, %r10, %r9}, {%f474, %f475, %f476, %f477, %f478, %f479, %f480, %f481};
	wmma.mma.sync.aligned.col.col.m16n16k16.f32.f32 {%f490, %f491, %f492, %f493, %f494, %f495, %f496, %f497}, {%r8, %r7, %r6, %r5, %r4, %r3, %r2, %r1}, {%r16, %r15, %r14, %r13, %r12, %r11, %r10, %r9}, {%f482, %f483, %f484, %f485, %f486, %f487, %f488, %f489};
	wmma.mma.sync.aligned.col.col.m16n16k16.f32.f32 {%f498, %f499, %f500, %f501, %f502, %f503, %f504, %f505}, {%r8, %r7, %r6, %r5, %r4, %r3, %r2, %r1}, {%r16, %r15, %r14, %r13, %r12, %r11, %r10, %r9}, {%f490, %f491, %f492, %f493, %f494, %f495, %f496, %f497};
	wmma.mma.sync.aligned.col.col.m16n16k16.f32.f32 {%f506, %f507, %f508, %f509, %f510, %f511, %f512, %f513}, {%r8, %r7, %r6, %r5, %r4, %r3, %r2, %r1}, {%r16, %r15, %r14, %r13, %r12, %r11, %r10, %r9}, {%f498, %f499, %f500, %f501, %f502, %f503, %f504, %f505};
	wmma.mma.sync.aligned.col.col.m16n16k16.f32.f32 {%f514, %f515, %f516, %f517, %f518, %f519, %f520, %f521}, {%r8, %r7, %r6, %r5, %r4, %r3, %r2, %r1}, {%r16, %r15, %r14, %r13, %r12, %r11, %r10, %r9}, {%f506, %f507, %f508, %f509, %f510, %f511, %f512, %f513};
	wmma.mma.sync.aligned.col.col.m16n16k16.f32.f32 {%f522, %f523, %f524, %f525, %f526, %f527, %f528, %f529}, {%r8, %r7, %r6, %r5, %r4, %r3, %r2, %r1}, {%r16, %r15, %r14, %r13, %r12, %r11, %r10, %r9}, {%f514, %f515, %f516, %f517, %f518, %f519, %f520, %f521};
	wmma.mma.sync.aligned.col.col.m16n16k16.f32.f32 {%f530, %f531, %f532, %f533, %f534, %f535, %f536, %f537}, {%r8, %r7, %r6, %r5, %r4, %r3, %r2, %r1}, {%r16, %r15, %r14, %r13, %r12, %r11, %r10, %r9}, {%f522, %f523, %f524, %f525, %f526, %f527, %f528, %f529};
	wmma.mma.sync.aligned.col.col.m16n16k16.f32.f32 {%f538, %f539, %f540, %f541, %f542, %f543, %f544, %f545}, {%r8, %r7, %r6, %r5, %r4, %r3, %r2, %r1}, {%r16, %r15, %r14, %r13, %r12, %r11, %r10, %r9}, {%f530, %f531, %f532, %f533, %f534, %f535, %f536, %f537};
	wmma.mma.sync.aligned.col.col.m16n16k16.f32.f32 {%f546, %f547, %f548, %f549, %f550, %f551, %f552, %f553}, {%r8, %r7, %r6, %r5, %r4, %r3, %r2, %r1}, {%r16, %r15, %r14, %r13, %r12, %r11, %r10, %r9}, {%f538, %f539, %f540, %f541, %f542, %f543, %f544, %f545};
	wmma.mma.sync.aligned.col.col.m16n16k16.f32.f32 {%f554, %f555, %f556, %f557, %f558, %f559, %f560, %f561}, {%r8, %r7, %r6, %r5, %r4, %r3, %r2, %r1}, {%r16, %r15, %r14, %r13, %r12, %r11, %r10, %r9}, {%f546, %f547, %f548, %f549, %f550, %f551, %f552, %f553};
	wmma.mma.sync.aligned.col.col.m16n16k16.f32.f32 {%f562, %f563, %f564, %f565, %f566, %f567, %f568, %f569}, {%r8, %r7, %r6, %r5, %r4, %r3, %r2, %r1}, {%r16, %r15, %r14, %r13, %r12, %r11, %r10, %r9}, {%f554, %f555, %f556, %f557, %f558, %f559, %f560, %f561};
	wmma.mma.sync.aligned.col.col.m16n16k16.f32.f32 {%f570, %f571, %f572, %f573, %f574, %f575, %f576, %f577}, {%r8, %r7, %r6, %r5, %r4, %r3, %r2, %r1}, {%r16, %r15, %r14, %r13, %r12, %r11, %r10, %r9}, {%f562, %f563, %f564, %f565, %f566, %f567, %f568, %f569};
	wmma.mma.sync.aligned.col.col.m16n16k16.f32.f32 {%f578, %f579, %f580, %f581, %f582, %f583, %f584, %f585}, {%r8, %r7, %r6, %r5, %r4, %r3, %r2, %r1}, {%r16, %r15, %r14, %r13, %r12, %r11, %r10, %r9}, {%f570, %f571, %f572, %f573, %f574, %f575, %f576, %f577};
	wmma.mma.sync.aligned.col.col.m16n16k16.f32.f32 {%f586, %f587, %f588, %f589, %f590, %f591, %f592, %f593}, {%r8, %r7, %r6, %r5, %r4, %r3, %r2, %r1}, {%r16, %r15, %r14, %r13, %r12, %r11, %r10, %r9}, {%f578, %f579, %f580, %f581, %f582, %f583, %f584, %f585};
	wmma.mma.sync.aligned.col.col.m16n16k16.f32.f32 {%f594, %f595, %f596, %f597, %f598, %f599, %f600, %f601}, {%r8, %r7, %r6, %r5, %r4, %r3, %r2, %r1}, {%r16, %r15, %r14, %r13, %r12, %r11, %r10, %r9}, {%f586, %f587, %f588, %f589, %f590, %f591, %f592, %f593};
	wmma.mma.sync.aligned.col.col.m16n16k16.f32.f32 {%f602, %f603, %f604, %f605, %f606, %f607, %f608, %f609}, {%r8, %r7, %r6, %r5, %r4, %r3, %r2, %r1}, {%r16, %r15, %r14, %r13, %r12, %r11, %r10, %r9}, {%f594, %f595, %f596, %f597, %f598, %f599, %f600, %f601};
	wmma.mma.sync.aligned.col.col.m16n16k16.f32.f32 {%f610, %f611, %f612, %f613, %f614, %f615, %f616, %f617}, {%r8, %r7, %r6, %r5, %r4, %r3, %r2, %r1}, {%r16, %r15, %r14, %r13, %r12, %r11, %r10, %r9}, {%f602, %f603, %f604, %f605, %f606, %f607, %f608, %f609};
	wmma.mma.sync.aligned.col.col.m16n16k16.f32.f32 {%f618, %f619, %f620, %f621, %f622, %f623, %f624, %f625}, {%r8, %r7, %r6, %r5, %r4, %r3, %r2, %r1}, {%r16, %r15, %r14, %r13, %r12, %r11, %r10, %r9}, {%f610, %f611, %f612, %f613, %f614, %f615, %f616, %f617};
	wmma.mma.sync.aligned.col.col.m16n16k16.f32.f32 {%f626, %f627, %f628, %f629, %f630, %f631, %f632, %f633}, {%r8, %r7, %r6, %r5, %r4, %r3, %r2, %r1}, {%r16, %r15, %r14, %r13, %r12, %r11, %r10, %r9}, {%f618, %f619, %f620, %f621, %f622, %f623, %f624, %f625};
	wmma.mma.sync.aligned.col.col.m16n16k16.f32.f32 {%f634, %f635, %f636, %f637, %f638, %f639, %f640, %f641}, {%r8, %r7, %r6, %r5, %r4, %r3, %r2, %r1}, {%r16, %r15, %r14, %r13, %r12, %r11, %r10, %r9}, {%f626, %f627, %f628, %f629, %f630, %f631, %f632, %f633};
	wmma.mma.sync.aligned.col.col.m16n16k16.f32.f32 {%f642, %f643, %f644, %f645, %f646, %f647, %f648, %f649}, {%r8, %r7, %r6, %r5, %r4, %r3, %r2, %r1}, {%r16, %r15, %r14, %r13, %r12, %r11, %r10, %r9}, {%f634, %f635, %f636, %f637, %f638, %f639, %f640, %f641};
	wmma.mma.sync.aligned.col.col.m16n16k16.f32.f32 {%f650, %f651, %f652, %f653, %f654, %f655, %f656, %f657}, {%r8, %r7, %r6, %r5, %r4, %r3, %r2, %r1}, {%r16, %r15, %r14, %r13, %r12, %r11, %r10, %r9}, {%f642, %f643, %f644, %f645, %f646, %f647, %f648, %f649};
	wmma.mma.sync.aligned.col.col.m16n16k16.f32.f32 {%f658, %f659, %f660, %f661, %f662, %f663, %f664, %f665}, {%r8, %r7, %r6, %r5, %r4, %r3, %r2, %r1}, {%r16, %r15, %r14, %r13, %r12, %r11, %r10, %r9}, {%f650, %f651, %f652, %f653, %f654, %f655, %f656, %f657};
	wmma.mma.sync.aligned.col.col.m16n16k16.f32.f32 {%f666, %f667, %f668, %f669, %f670, %f671, %f672, %f673}, {%r8, %r7, %r6, %r5, %r4, %r3, %r2, %r1}, {%r16, %r15, %r14, %r13, %r12, %r11, %r10, %r9}, {%f658, %f659, %f660, %f661, %f662, %f663, %f664, %f665};
	wmma.mma.sync.aligned.col.col.m16n16k16.f32.f32 {%f674, %f675, %f676, %f677, %f678, %f679, %f680, %f681}, {%r8, %r7, %r6, %r5, %r4, %r3, %r2, %r1}, {%r16, %r15, %r14, %r13, %r12, %r11, %r10, %r9}, {%f666, %f667, %f668, %f669, %f670, %f671, %f672, %f673};
	wmma.mma.sync.aligned.col.col.m16n16k16.f32.f32 {%f682, %f683, %f684, %f685, %f686, %f687, %f688, %f689}, {%r8, %r7, %r6, %r5, %r4, %r3, %r2, %r1}, {%r16, %r15, %r14, %r13, %r12, %r11, %r10, %r9}, {%f674, %f675, %f676, %f677, %f678, %f679, %f680, %f681};
	wmma.mma.sync.aligned.col.col.m16n16k16.f32.f32 {%f690, %f691, %f692, %f693, %f694, %f695, %f696, %f697}, {%r8, %r7, %r6, %r5, %r4, %r3, %r2, %r1}, {%r16, %r15, %r14, %r13, %r12, %r11, %r10, %r9}, {%f682, %f683, %f684, %f685, %f686, %f687, %f688, %f689};
	wmma.mma.sync.aligned.col.col.m16n16k16.f32.f32 {%f698, %f699, %f700, %f701, %f702, %f703, %f704, %f705}, {%r8, %r7, %r6, %r5, %r4, %r3, %r2, %r1}, {%r16, %r15, %r14, %r13, %r12, %r11, %r10, %r9}, {%f690, %f691, %f692, %f693, %f694, %f695, %f696, %f697};
	wmma.mma.sync.aligned.col.col.m16n16k16.f32.f32 {%f706, %f707, %f708, %f709, %f710, %f711, %f712, %f713}, {%r8, %r7, %r6, %r5, %r4, %r3, %r2, %r1}, {%r16, %r15, %r14, %r13, %r12, %r11, %r10, %r9}, {%f698, %f699, %f700, %f701, %f702, %f703, %f704, %f705};
	wmma.mma.sync.aligned.col.col.m16n16k16.f32.f32 {%f714, %f715, %f716, %f717, %f718, %f719, %f720, %f721}, {%r8, %r7, %r6, %r5, %r4, %r3, %r2, %r1}, {%r16, %r15, %r14, %r13, %r12, %r11, %r10, %r9}, {%f706, %f707, %f708, %f709, %f710, %f711, %f712, %f713};
	wmma.mma.sync.aligned.col.col.m16n16k16.f32.f32 {%f722, %f723, %f724, %f725, %f726, %f727, %f728, %f729}, {%r8, %r7, %r6, %r5, %r4, %r3, %r2, %r1}, {%r16, %r15, %r14, %r13, %r12, %r11, %r10, %r9}, {%f714, %f715, %f716, %f717, %f718, %f719, %f720, %f721};
	wmma.mma.sync.aligned.col.col.m16n16k16.f32.f32 {%f730, %f731, %f732, %f733, %f734, %f735, %f736, %f737}, {%r8, %r7, %r6, %r5, %r4, %r3, %r2, %r1}, {%r16, %r15, %r14, %r13, %r12, %r11, %r10, %r9}, {%f722, %f723, %f724, %f725, %f726, %f727, %f728, %f729};
	wmma.mma.sync.aligned.col.col.m16n16k16.f32.f32 {%f738, %f739, %f740, %f741, %f742, %f743, %f744, %f745}, {%r8, %r7, %r6, %r5, %r4, %r3, %r2, %r1}, {%r16, %r15, %r14, %r13, %r12, %r11, %r10, %r9}, {%f730, %f731, %f732, %f733, %f734, %f735, %f736, %f737};
	wmma.mma.sync.aligned.col.col.m16n16k16.f32.f32 {%f746, %f747, %f748, %f749, %f750, %f751, %f752, %f753}, {%r8, %r7, %r6, %r5, %r4, %r3, %r2, %r1}, {%r16, %r15, %r14, %r13, %r12, %r11, %r10, %r9}, {%f738, %f739, %f740, %f741, %f742, %f743, %f744, %f745};
	wmma.mma.sync.aligned.col.col.m16n16k16.f32.f32 {%f754, %f755, %f756, %f757, %f758, %f759, %f760, %f761}, {%r8, %r7, %r6, %r5, %r4, %r3, %r2, %r1}, {%r16, %r15, %r14, %r13, %r12, %r11, %r10, %r9}, {%f746, %f747, %f748, %f749, %f750, %f751, %f752, %f753};
	wmma.mma.sync.aligned.col.col.m16n16k16.f32.f32 {%f762, %f763, %f764, %f765, %f766, %f767, %f768, %f769}, {%r8, %r7, %r6, %r5, %r4, %r3, %r2, %r1}, {%r16, %r15, %r14, %r13, %r12, %r11, %r10, %r9}, {%f754, %f755, %f756, %f757, %f758, %f759, %f760, %f761};
	wmma.mma.sync.aligned.col.col.m16n16k16.f32.f32 {%f770, %f771, %f772, %f773, %f774, %f775, %f776, %f777}, {%r8, %r7, %r6, %r5, %r4, %r3, %r2, %r1}, {%r16, %r15, %r14, %r13, %r12, %r11, %r10, %r9}, {%f762, %f763, %f764, %f765, %f766, %f767, %f768, %f769};
	wmma.mma.sync.aligned.col.col.m16n16k16.f32.f32 {%f778, %f779, %f780, %f781, %f782, %f783, %f784, %f785}, {%r8, %r7, %r6, %r5, %r4, %r3, %r2, %r1}, {%r16, %r15, %r14, %r13, %r12, %r11, %r10, %r9}, {%f770, %f771, %f772, %f773, %f774, %f775, %f776, %f777};
	wmma.mma.sync.aligned.col.col.m16n16k16.f32.f32 {%f786, %f787, %f788, %f789, %f790, %f791, %f792, %f793}, {%r8, %r7, %r6, %r5, %r4, %r3, %r2, %r1}, {%r16, %r15, %r14, %r13, %r12, %r11, %r10, %r9}, {%f778, %f779, %f780, %f781, %f782, %f783, %f784, %f785};
	wmma.mma.sync.aligned.col.col.m16n16k16.f32.f32 {%f794, %f795, %f796, %f797, %f798, %f799, %f800, %f801}, {%r8, %r7, %r6, %r5, %r4, %r3, %r2, %r1}, {%r16, %r15, %r14, %r13, %r12, %r11, %r10, %r9}, {%f786, %f787, %f788, %f789, %f790, %f791, %f792, %f793};
	wmma.mma.sync.aligned.col.col.m16n16k16.f32.f32 {%f802, %f803, %f804, %f805, %f806, %f807, %f808, %f809}, {%r8, %r7, %r6, %r5, %r4, %r3, %r2, %r1}, {%r16, %r15, %r14, %r13, %r12, %r11, %r10, %r9}, {%f794, %f795, %f796, %f797, %f798, %f799, %f800, %f801};
	wmma.mma.sync.aligned.col.col.m16n16k16.f32.f32 {%f810, %f811, %f812, %f813, %f814, %f815, %f816, %f817}, {%r8, %r7, %r6, %r5, %r4, %r3, %r2, %r1}, {%r16, %r15, %r14, %r13, %r12, %r11, %r10, %r9}, {%f802, %f803, %f804, %f805, %f806, %f807, %f808, %f809};
	wmma.mma.sync.aligned.col.col.m16n16k16.f32.f32 {%f818, %f819, %f820, %f821, %f822, %f823, %f824, %f825}, {%r8, %r7, %r6, %r5, %r4, %r3, %r2, %r1}, {%r16, %r15, %r14, %r13, %r12, %r11, %r10, %r9}, {%f810, %f811, %f812, %f813, %f814, %f815, %f816, %f817};
	wmma.mma.sync.aligned.col.col.m16n16k16.f32.f32 {%f826, %f827, %f828, %f829, %f830, %f831, %f832, %f833}, {%r8, %r7, %r6, %r5, %r4, %r3, %r2, %r1}, {%r16, %r15, %r14, %r13, %r12, %r11, %r10, %r9}, {%f818, %f819, %f820, %f821, %f822, %f823, %f824, %f825};
	wmma.mma.sync.aligned.col.col.m16n16k16.f32.f32 {%f834, %f835, %f836, %f837, %f838, %f839, %f840, %f841}, {%r8, %r7, %r6, %r5, %r4, %r3, %r2, %r1}, {%r16, %r15, %r14, %r13, %r12, %r11, %r10, %r9}, {%f826, %f827, %f828, %f829, %f830, %f831, %f832, %f833};
	wmma.mma.sync.aligned.col.col.m16n16k16.f32.f32 {%f842, %f843, %f844, %f845, %f846, %f847, %f848, %f849}, {%r8, %r7, %r6, %r5, %r4, %r3, %r2, %r1}, {%r16, %r15, %r14, %r13, %r12, %r11, %r10, %r9}, {%f834, %f835, %f836, %f837, %f838, %f839, %f840, %f841};
	wmma.mma.sync.aligned.col.col.m16n16k16.f32.f32 {%f850, %f851, %f852, %f853, %f854, %f855, %f856, %f857}, {%r8, %r7, %r6, %r5, %r4, %r3, %r2, %r1}, {%r16, %r15, %r14, %r13, %r12, %r11, %r10, %r9}, {%f842, %f843, %f844, %f845, %f846, %f847, %f848, %f849};
	wmma.mma.sync.aligned.col.col.m16n16k16.f32.f32 {%f890, %f891, %f892, %f893, %f894, %f895, %f896, %f897}, {%r8, %r7, %r6, %r5, %r4, %r3, %r2, %r1}, {%r16, %r15, %r14, %r13, %r12, %r11, %r10, %r9}, {%f850, %f851, %f852, %f853, %f854, %f855, %f856, %f857};
	add.s32 	%r42, %r42, 100;
	setp.eq.s32 	%p3, %r17, 100;
	selp.b32 	%r32, 0, %r17, %p3;
	sub.s32 	%r33, %r40, %r32;
	setp.ne.s32 	%p4, %r42, %r33;
	@%p4 bra 	$L__BB0_3;
$L__BB0_4:
	setp.eq.s32 	%p5, %r17, 100;
	@%p5 bra 	$L__BB0_7;
	ld.param.u32 	%r41, [_Z12wmma_exampleP6__halfS0_Pfiiii_param_6];
	add.s32 	%r34, %r41, -1;
	mul.hi.u32 	%r35, %r34, 1374389535;
	shr.u32 	%r36, %r35, 5;
	mul.lo.s32 	%r37, %r36, 100;
	sub.s32 	%r43, %r37, %r41;
$L__BB0_6:
	.pragma "nounroll";
	wmma.mma.sync.aligned.col.col.m16n16k16.f32.f32 {%f890, %f891, %f892, %f893, %f894, %f895, %f896, %f897}, {%r8, %r7, %r6, %r5, %r4, %r3, %r2, %r1}, {%r16, %r15, %r14, %r13, %r12, %r11, %r10, %r9}, {%f890, %f891, %f892, %f893, %f894, %f895, %f896, %f897};
	add.s32 	%r43, %r43, 1;
	setp.ne.s32 	%p6, %r43, 0;
	@%p6 bra 	$L__BB0_6;
$L__BB0_7:
	ld.param.u32 	%r38, [_Z12wmma_exampleP6__halfS0_Pfiiii_param_3];
	ld.param.u64 	%rd8, [_Z12wmma_exampleP6__halfS0_Pfiiii_param_2];
	cvta.to.global.u64 	%rd7, %rd8;
	wmma.store.d.sync.aligned.col.m16n16k16.global.f32 	[%rd7], {%f890, %f891, %f892, %f893, %f894, %f895, %f896, %f897}, %r38;
	ret;

}
	// .globl	_Z17convertFp32ToFp16P6__halfPfi
.visible .entry _Z17convertFp32ToFp16P6__halfPfi(
	.param .u64 .ptr .align 1 _Z17convertFp32ToFp16P6__halfPfi_param_0,
	.param .u64 .ptr .align 1 _Z17convertFp32ToFp16P6__halfPfi_param_1,
	.param .u32 _Z17convertFp32ToFp16P6__halfPfi_param_2
)
{
	.reg .pred 	%p<2>;
	.reg .b16 	%rs<2>;
	.reg .b32 	%r<6>;
	.reg .b32 	%f<2>;
	.reg .b64 	%rd<9>;

	ld.param.u64 	%rd1, [_Z17convertFp32ToFp16P6__halfPfi_param_0];
	ld.param.u64 	%rd2, [_Z17convertFp32ToFp16P6__halfPfi_param_1];
	ld.param.u32 	%r2, [_Z17convertFp32ToFp16P6__halfPfi_param_2];
	mov.u32 	%r3, %ntid.x;
	mov.u32 	%r4, %ctaid.x;
	mov.u32 	%r5, %tid.x;
	mad.lo.s32 	%r1, %r3, %r4, %r5;
	setp.ge.s32 	%p1, %r1, %r2;
	@%p1 bra 	$L__BB1_2;
	cvta.to.global.u64 	%rd3, %rd2;
	cvta.to.global.u64 	%rd4, %rd1;
	mul.wide.s32 	%rd5, %r1, 2;
	add.s64 	%rd6, %rd4, %rd5;
	mul.wide.s32 	%rd7, %r1, 4;
	add.s64 	%rd8, %rd3, %rd7;
	ld.global.f32 	%f1, [%rd8];
	// begin inline asm
	{  cvt.rn.f16.f32 %rs1, %f1;}

	// end inline asm
	st.global.u16 	[%rd6], %rs1;
$L__BB1_2:
	ret;

}


// ===== COMPILED SASS (sm_100) =====

	.target	sm_100

	.elftype	@"ET_EXEC"


//--------------------- .note.nv.tkinfo           --------------------------
	.section	.note.nv.tkinfo,"",@"SHT_NOTE"
	.sectionflags	@"SHF_NOTE_NV_TKINFO"
	.tkinfo
        /*0018*/ 	.word	0x00000002
        /*0030*/ 	.string	""
        /*0030*/ 	.string	"ptxas"
        /*0030*/ 	.string	"Cuda compilation tools, release 13.0, V13.0.88"
        /*0030*/ 	.string	"Build cuda_13.0.r13.0/compiler.36424714_0"
        /*0030*/ 	.string	"-arch sm_100 -m 64 "



//--------------------- .note.nv.cuinfo           --------------------------
	.section	.note.nv.cuinfo,"",@"SHT_NOTE"
	.sectionflags	@"SHF_NOTE_NV_CUINFO"
        /*0018*/ 	.short	0x0002
        /*001a*/ 	.short	0x0064
        /*001c*/ 	.short	0x0082
	.zero		2


//--------------------- .nv.info                  --------------------------
	.section	.nv.info,"",@"SHT_CUDA_INFO"
	.align	4


	//----- nvinfo : EIATTR_REGCOUNT
	.align		4
        /*0000*/ 	.byte	0x04, 0x2f
        /*0002*/ 	.short	(.L_1 - .L_0)
	.align		4
.L_0:
        /*0004*/ 	.word	index@(_Z12wmma_exampleP6__halfS0_Pfiiii)
        /*0008*/ 	.word	0x00000020


	//----- nvinfo : EIATTR_FRAME_SIZE
	.align		4
.L_1:
        /*000c*/ 	.byte	0x04, 0x11
        /*000e*/ 	.short	(.L_3 - .L_2)
	.align		4
.L_2:
        /*0010*/ 	.word	index@(_Z12wmma_exampleP6__halfS0_Pfiiii)
        /*0014*/ 	.word	0x00000000


	//----- nvinfo : EIATTR_REGCOUNT
	.align		4
.L_3:
        /*0018*/ 	.byte	0x04, 0x2f
        /*001a*/ 	.short	(.L_5 - .L_4)
	.align		4
.L_4:
        /*001c*/ 	.word	index@(_Z17convertFp32ToFp16P6__halfPfi)
        /*0020*/ 	.word	0x0000000a


	//----- nvinfo : EIATTR_FRAME_SIZE
	.align		4
.L_5:
        /*0024*/ 	.byte	0x04, 0x11
        /*0026*/ 	.short	(.L_7 - .L_6)
	.align		4
.L_6:
        /*0028*/ 	.word	index@(_Z17convertFp32ToFp16P6__halfPfi)
        /*002c*/ 	.word	0x00000000


	//----- nvinfo : EIATTR_MIN_STACK_SIZE
	.align		4
.L_7:
        /*0030*/ 	.byte	0x04, 0x12
        /*0032*/ 	.short	(.L_9 - .L_8)
	.align		4
.L_8:
        /*0034*/ 	.word	index@(_Z17convertFp32ToFp16P6__halfPfi)
        /*0038*/ 	.word	0x00000000


	//----- nvinfo : EIATTR_MIN_STACK_SIZE
	.align		4
.L_9:
        /*003c*/ 	.byte	0x04, 0x12
        /*003e*/ 	.short	(.L_11 - .L_10)
	.align		4
.L_10:
        /*0040*/ 	.word	index@(_Z12wmma_exampleP6__halfS0_Pfiiii)
        /*0044*/ 	.word	0x00000000
.L_11:


//--------------------- .nv.compat                --------------------------
	.section	.nv.compat,"",@"SHT_CUDA_COMPAT_INFO"
	.align	4
        /*0000*/ 	.byte	0x02, 0x09, 0x00, 0x00, 0x02, 0x02, 0x01, 0x00, 0x02, 0x05, 0x05, 0x00, 0x03, 0x07, 0x01, 0x01
        /*0010*/ 	.byte	0x02, 0x03, 0x00, 0x00, 0x02, 0x06, 0x01, 0x00, 0x04, 0x0b, 0x08, 0x00, 0x09, 0x00, 0x00, 0x00
        /*0020*/ 	.byte	0x00, 0x00, 0x00, 0x00


//--------------------- .nv.info._Z17convertFp32ToFp16P6__halfPfi --------------------------
	.section	.nv.info._Z17convertFp32ToFp16P6__halfPfi,"",@"SHT_CUDA_INFO"
	.sectionflags	@""
	.align	4


	//----- nvinfo : EIATTR_CUDA_API_VERSION
	.align		4
        /*0000*/ 	.byte	0x04, 0x37
        /*0002*/ 	.short	(.L_13 - .L_12)
.L_12:
        /*0004*/ 	.word	0x00000082


	//----- nvinfo : EIATTR_KPARAM_INFO
	.align		4
.L_13:
        /*0008*/ 	.byte	0x04, 0x17
        /*000a*/ 	.short	(.L_15 - .L_14)
.L_14:
        /*000c*/ 	.word	0x00000000
        /*0010*/ 	.short	0x0002
        /*0012*/ 	.short	0x0010
        /*0014*/ 	.byte	0x00, 0xf0, 0x11, 0x00


	//----- nvinfo : EIATTR_KPARAM_INFO
	.align		4
.L_15:
        /*0018*/ 	.byte	0x04, 0x17
        /*001a*/ 	.short	(.L_17 - .L_16)
.L_16:
        /*001c*/ 	.word	0x00000000
        /*0020*/ 	.short	0x0001
        /*0022*/ 	.short	0x0008
        /*0024*/ 	.byte	0x00, 0xf5, 0x21, 0x00


	//----- nvinfo : EIATTR_KPARAM_INFO
	.align		4
.L_17:
        /*0028*/ 	.byte	0x04, 0x17
        /*002a*/ 	.short	(.L_19 - .L_18)
.L_18:
        /*002c*/ 	.word	0x00000000
        /*0030*/ 	.short	0x0000
        /*0032*/ 	.short	0x0000
        /*0034*/ 	.byte	0x00, 0xf5, 0x21, 0x00


	//----- nvinfo : EIATTR_SPARSE_MMA_MASK
	.align		4
.L_19:
        /*0038*/ 	.byte	0x03, 0x50
        /*003a*/ 	.short	0x0000


	//----- nvinfo : EIATTR_MAXREG_COUNT
	.align		4
        /*003c*/ 	.byte	0x03, 0x1b
        /*003e*/ 	.short	0x00ff


	//----- nvinfo : EIATTR_MERCURY_ISA_VERSION
	.align		4
        /*0040*/ 	.byte	0x03, 0x5f
        /*0042*/ 	.short	0x0101


	//----- nvinfo : EIATTR_VRC_CTA_INIT_COUNT
	.align		4
        /*0044*/ 	.byte	0x02, 0x4a
	.zero		1
	.zero		1


	//----- nvinfo : EIATTR_EXIT_INSTR_OFFSETS
	.align		4
        /*0048*/ 	.byte	0x04, 0x1c
        /*004a*/ 	.short	(.L_21 - .L_20)


	//   ....[0]....
.L_20:
        /*004c*/ 	.word	0x00000070


	//   ....[1]....
        /*0050*/ 	.word	0x00000100


	//----- nvinfo : EIATTR_CBANK_PARAM_SIZE
	.align		4
.L_21:
        /*0054*/ 	.byte	0x03, 0x19
        /*0056*/ 	.short	0x0014


	//----- nvinfo : EIATTR_PARAM_CBANK
	.align		4
        /*0058*/ 	.byte	0x04, 0x0a
        /*005a*/ 	.short	(.L_23 - .L_22)
	.align		4
.L_22:
        /*005c*/ 	.word	index@(.nv.constant0._Z17convertFp32ToFp16P6__halfPfi)
        /*0060*/ 	.short	0x0380
        /*0062*/ 	.short	0x0014


	//----- nvinfo : EIATTR_SW_WAR
	.align		4
.L_23:
        /*0064*/ 	.byte	0x04, 0x36
        /*0066*/ 	.short	(.L_25 - .L_24)
.L_24:
        /*0068*/ 	.word	0x00000008
.L_25:


//--------------------- .nv.info._Z12wmma_exampleP6__halfS0_Pfiiii --------------------------
	.section	.nv.info._Z12wmma_exampleP6__halfS0_Pfiiii,"",@"SHT_CUDA_INFO"
	.sectionflags	@""
	.align	4


	//----- nvinfo : EIATTR_CUDA_API_VERSION
	.align		4
        /*0000*/ 	.byte	0x04, 0x37
        /*0002*/ 	.short	(.L_27 - .L_26)
.L_26:
        /*0004*/ 	.word	0x00000082


	//----- nvinfo : EIATTR_KPARAM_INFO
	.align		4
.L_27:
        /*0008*/ 	.byte	0x04, 0x17
        /*000a*/ 	.short	(.L_29 - .L_28)
.L_28:
        /*000c*/ 	.word	0x00000000
        /*0010*/ 	.short	0x0006
        /*0012*/ 	.short	0x0024
        /*0014*/ 	.byte	0x00, 0xf0, 0x11, 0x00


	//----- nvinfo : EIATTR_KPARAM_INFO
	.align		4
.L_29:
        /*0018*/ 	.byte	0x04, 0x17
        /*001a*/ 	.short	(.L_31 - .L_30)
.L_30:
        /*001c*/ 	.word	0x00000000
        /*0020*/ 	.short	0x0005
        /*0022*/ 	.short	0x0020
        /*0024*/ 	.byte	0x00, 0xf0, 0x11, 0x00


	//----- nvinfo : EIATTR_KPARAM_INFO
	.align		4
.L_31:
        /*0028*/ 	.byte	0x04, 0x17
        /*002a*/ 	.short	(.L_33 - .L_32)
.L_32:
        /*002c*/ 	.word	0x00000000
        /*0030*/ 	.short	0x0004
        /*0032*/ 	.short	0x001c
        /*0034*/ 	.byte	0x00, 0xf0, 0x11, 0x00


	//----- nvinfo : EIATTR_KPARAM_INFO
	.align		4
.L_33:
        /*0038*/ 	.byte	0x04, 0x17
        /*003a*/ 	.short	(.L_35 - .L_34)
.L_34:
        /*003c*/ 	.word	0x00000000
        /*0040*/ 	.short	0x0003
        /*0042*/ 	.short	0x0018
        /*0044*/ 	.byte	0x00, 0xf0, 0x11, 0x00


	//----- nvinfo : EIATTR_KPARAM_INFO
	.align		4
.L_35:
        /*0048*/ 	.byte	0x04, 0x17
        /*004a*/ 	.short	(.L_37 - .L_36)
.L_36:
        /*004c*/ 	.word	0x00000000
        /*0050*/ 	.short	0x0002
        /*0052*/ 	.short	0x0010
        /*0054*/ 	.byte	0x00, 0xf5, 0x21, 0x00


	//----- nvinfo : EIATTR_KPARAM_INFO
	.align		4
.L_37:
        /*0058*/ 	.byte	0x04, 0x17
        /*005a*/ 	.short	(.L_39 - .L_38)
.L_38:
        /*005c*/ 	.word	0x00000000
        /*0060*/ 	.short	0x0001
        /*0062*/ 	.short	0x0008
        /*0064*/ 	.byte	0x00, 0xf5, 0x21, 0x00


	//----- nvinfo : EIATTR_KPARAM_INFO
	.align		4
.L_39:
        /*0068*/ 	.byte	0x04, 0x17
        /*006a*/ 	.short	(.L_41 - .L_40)
.L_40:
        /*006c*/ 	.word	0x00000000
        /*0070*/ 	.short	0x0000
        /*0072*/ 	.short	0x0000
        /*0074*/ 	.byte	0x00, 0xf5, 0x21, 0x00


	//----- nvinfo : EIATTR_SPARSE_MMA_MASK
	.align		4
.L_41:
        /*0078*/ 	.byte	0x03, 0x50
        /*007a*/ 	.short	0x0000


	//----- nvinfo : EIATTR_WMMA_USED
	.align		4
        /*007c*/ 	.byte	0x01, 0x2b
	.zero		2


	//----- nvinfo : EIATTR_MAXREG_COUNT
	.align		4
        /*0080*/ 	.byte	0x03, 0x1b
        /*0082*/ 	.short	0x00ff


	//----- nvinfo : EIATTR_MERCURY_ISA_VERSION
	.align		4
        /*0084*/ 	.byte	0x03, 0x5f
        /*0086*/ 	.short	0x0101


	//----- nvinfo : EIATTR_VRC_CTA_INIT_COUNT
	.align		4
        /*0088*/ 	.byte	0x02, 0x4a
	.zero		1
	.zero		1


	//----- nvinfo : EIATTR_EXIT_INSTR_OFFSETS
	.align		4
        /*008c*/ 	.byte	0x04, 0x1c
        /*008e*/ 	.short	(.L_43 - .L_42)


	//   ....[0]....
.L_42:
        /*0090*/ 	.word	0x000011f0


	//----- nvinfo : EIATTR_CBANK_PARAM_SIZE
	.align		4
.L_43:
        /*0094*/ 	.byte	0x03, 0x19
        /*0096*/ 	.short	0x0028


	//----- nvinfo : EIATTR_PARAM_CBANK
	.align		4
        /*0098*/ 	.byte	0x04, 0x0a
        /*009a*/ 	.short	(.L_45 - .L_44)
	.align		4
.L_44:
        /*009c*/ 	.word	index@(.nv.constant0._Z12wmma_exampleP6__halfS0_Pfiiii)
        /*00a0*/ 	.short	0x0380
        /*00a2*/ 	.short	0x0028


	//----- nvinfo : EIATTR_SW_WAR
	.align		4
.L_45:
        /*00a4*/ 	.byte	0x04, 0x36
        /*00a6*/ 	.short	(.L_47 - .L_46)
.L_46:
        /*00a8*/ 	.word	0x00000008
.L_47:


//--------------------- .nv.callgraph             --------------------------
	.section	.nv.callgraph,"",@"SHT_CUDA_CALLGRAPH"
	.align	4
	.sectionentsize	8
	.align		4
        /*0000*/ 	.word	0x00000000
	.align		4
        /*0004*/ 	.word	0xffffffff
	.align		4
        /*0008*/ 	.word	0x00000000
	.align		4
        /*000c*/ 	.word	0xfffffffe
	.align		4
        /*0010*/ 	.word	0x00000000
	.align		4
        /*0014*/ 	.word	0xfffffffd
	.align		4
        /*0018*/ 	.word	0x00000000
	.align		4
        /*001c*/ 	.word	0xfffffffc


//--------------------- .text._Z17convertFp32ToFp16P6__halfPfi --------------------------
	.section	.text._Z17convertFp32ToFp16P6__halfPfi,"ax",@progbits
	.align	128
        .global         _Z17convertFp32ToFp16P6__halfPfi
        .type           _Z17convertFp32ToFp16P6__halfPfi,@function
        .size           _Z17convertFp32ToFp16P6__halfPfi,(.L_x_6 - _Z17convertFp32ToFp16P6__halfPfi)
        .other          _Z17convertFp32ToFp16P6__halfPfi,@"STO_CUDA_ENTRY STV_DEFAULT"
_Z17convertFp32ToFp16P6__halfPfi:
.text._Z17convertFp32ToFp16P6__halfPfi:
[----:B------:R-:W-:Y:S01]  /*0000*/  LDC R1, c[0x0][0x37c] ;  /* 0x0000df00ff017b82 */ /* 0x000fe20000000800 */
[----:B------:R-:W0:Y:S01]  /*0010*/  S2R R7, SR_CTAID.X ;  /* 0x0000000000077919 */ /* 0x000e220000002500 */
[----:B------:R-:W0:Y:S01]  /*0020*/  LDCU UR4, c[0x0][0x360] ;  /* 0x00006c00ff0477ac */ /* 0x000e220008000800 */
[----:B------:R-:W0:Y:S01]  /*0030*/  S2R R0, SR_TID.X ;  /* 0x0000000000007919 */ /* 0x000e220000002100 */
[----:B------:R-:W1:Y:S01]  /*0040*/  LDCU UR5, c[0x0][0x390] ;  /* 0x00007200ff0577ac */ /* 0x000e620008000800 */
[----:B0-----:R-:W-:-:S05]  /*0050*/  IMAD R7, R7, UR4, R0 ;  /* 0x0000000407077c24 */ /* 0x001fca000f8e0200 */
[----:B-1----:R-:W-:-:S13]  /*0060*/  ISETP.GE.AND P0, PT, R7, UR5, PT ;  /* 0x0000000507007c0c */ /* 0x002fda000bf06270 */
[----:B------:R-:W-:Y:S05]  /*0070*/  @P0 EXIT ;  /* 0x000000000000094d */ /* 0x000fea0003800000 */
[----:B------:R-:W0:Y:S01]  /*0080*/  LDC.64 R4, c[0x0][0x388] ;  /* 0x0000e200ff047b82 */ /* 0x000e220000000a00 */
[----:B------:R-:W1:Y:S07]  /*0090*/  LDCU.64 UR4, c[0x0][0x358] ;  /* 0x00006b00ff0477ac */ /* 0x000e6e0008000a00 */
[----:B------:R-:W2:Y:S01]  /*00a0*/  LDC.64 R2, c[0x0][0x380] ;  /* 0x0000e000ff027b82 */ /* 0x000ea20000000a00 */
[----:B0-----:R-:W-:-:S06]  /*00b0*/  IMAD.WIDE R4, R7, 0x4, R4 ;  /* 0x0000000407047825 */ /* 0x001fcc00078e0204 */
[----:B-1----:R-:W3:Y:S01]  /*00c0*/  LDG.E R4, desc[UR4][R4.64] ;  /* 0x0000000404047981 */ /* 0x002ee2000c1e1900 */
[----:B--2---:R-:W-:Y:S01]  /*00d0*/  IMAD.WIDE R2, R7, 0x2, R2 ;  /* 0x0000000207027825 */ /* 0x004fe200078e0202 */
[----:B---3--:R-:W-:-:S05]  /*00e0*/  F2FP.F16.F32.PACK_AB R0, RZ, R4 ;  /* 0x00000004ff00723e */ /* 0x008fca00000000ff */
[----:B------:R-:W-:Y:S01]  /*00f0*/  STG.E.U16 desc[UR4][R2.64], R0 ;  /* 0x0000000002007986 */ /* 0x000fe2000c101504 */
[----:B------:R-:W-:Y:S05]  /*0100*/  EXIT ;  /* 0x000000000000794d */ /* 0x000fea0003800000 */
.L_x_0:
[----:B------:R-:W-:-:S00]  /*0110*/  BRA `(.L_x_0) ;  /* 0xfffffffc00fc7947 */ /* 0x000fc0000383ffff */
[----:B------:R-:W-:-:S00]  /*0120*/  NOP ;  /* 0x0000000000007918 */ /* 0x000fc00000000000 */
        /* <DEDUP_REMOVED lines=13> */
.L_x_6:


//--------------------- .text._Z12wmma_exampleP6__halfS0_Pfiiii --------------------------
	.section	.text._Z12wmma_exampleP6__halfS0_Pfiiii,"ax",@progbits
	.align	128
        .global         _Z12wmma_exampleP6__halfS0_Pfiiii
        .type           _Z12wmma_exampleP6__halfS0_Pfiiii,@function
        .size           _Z12wmma_exampleP6__halfS0_Pfiiii,(.L_x_7 - _Z12wmma_exampleP6__halfS0_Pfiiii)
        .other          _Z12wmma_exampleP6__halfS0_Pfiiii,@"STO_CUDA_ENTRY STV_DEFAULT"
_Z12wmma_exampleP6__halfS0_Pfiiii:
.text._Z12wmma_exampleP6__halfS0_Pfiiii:
[----:B------:R-:W-:Y:S01]  /*0000*/  LDC R1, c[0x0][0x37c] ;  /* 0x0000df00ff017b82 */ /* 0x000fe20000000800 */
[----:B------:R-:W0:Y:S07]  /*0010*/  S2R R0, SR_LANEID ;  /* 0x0000000000007919 */ /* 0x000e2e0000000000 */
[----:B------:R-:W1:Y:S01]  /*0020*/  LDC R23, c[0x0][0x398] ;  /* 0x0000e600ff177b82 */ /* 0x000e620000000800 */
[----:B------:R-:W2:Y:S01]  /*0030*/  LDCU.128 UR4, c[0x0][0x380] ;  /* 0x00007000ff0477ac */ /* 0x000ea20008000c00 */
[----:B------:R-:W-:-:S02]  /*0040*/  IMAD.MOV.U32 R3, RZ, RZ, RZ ;  /* 0x000000ffff037224 */ /* 0x000fc400078e00ff */
[----:B------:R-:W-:Y:S01]  /*0050*/  IMAD.MOV.U32 R5, RZ, RZ, RZ ;  /* 0x000000ffff057224 */ /* 0x000fe200078e00ff */
[----:B------:R-:W3:Y:S01]  /*0060*/  LDCU.64 UR8, c[0x0][0x358] ;  /* 0x00006b00ff0877ac */ /* 0x000ee20008000a00 */
[----:B------:R-:W4:Y:S01]  /*0070*/  LDCU.64 UR10, c[0x0][0x390] ;  /* 0x00007200ff0a77ac */ /* 0x000f220008000a00 */
[----:B-1----:R-:W-:Y:S01]  /*0080*/  SHF.R.U32.HI R7, RZ, 0x1, R23 ;  /* 0x00000001ff077819 */ /* 0x002fe20000011617 */
[----:B------:R-:W-:Y:S01]  /*0090*/  IMAD.WIDE.U32 R18, R23, 0x4, RZ ;  /* 0x0000000417127825 */ /* 0x000fe200078e00ff */
[----:B0-----:R-:W-:-:S03]  /*00a0*/  SHF.R.U32.HI R4, RZ, 0x2, R0 ;  /* 0x00000002ff047819 */ /* 0x001fc60000011600 */
[C---:B------:R-:W-:Y:S01]  /*00b0*/  IMAD.SHL.U32 R14, R0.reuse, 0x2, RZ ;  /* 0x00000002000e7824 */ /* 0x040fe200078e00ff */
[----:B------:R-:W-:-:S04]  /*00c0*/  LOP3.LUT R2, R0, 0x3, RZ, 0xc0, !PT ;  /* 0x0000000300027812 */ /* 0x000fc800078ec0ff */
[----:B------:R-:W-:Y:S01]  /*00d0*/  LOP3.LUT R14, R14, 0x6, RZ, 0xe2, !PT ;  /* 0x000000060e0e7812 */ /* 0x000fe200078ee2ff */
[----:B------:R-:W-:-:S04]  /*00e0*/  IMAD.WIDE.U32 R6, R4, R7, R2 ;  /* 0x0000000704067225 */ /* 0x000fc800078e0002 */
[----:B------:R-:W-:Y:S01]  /*00f0*/  IMAD.WIDE.U32 R14, R14, R23, R4 ;  /* 0x000000170e0e7225 */ /* 0x000fe200078e0004 */
[----:B--2---:R-:W-:-:S04]  /*0100*/  LEA R12, P0, R6, UR4, 0x2 ;  /* 0x00000004060c7c11 */ /* 0x004fc8000f8010ff */
[----:B------:R-:W-:-:S03]  /*0110*/  LEA.HI.X R13, R6, UR5, R7, 0x2, P0 ;  /* 0x00000005060d7c11 */ /* 0x000fc600080f1407 */
[C---:B------:R-:W-:Y:S02]  /*0120*/  IMAD.WIDE.U32 R16, R23.reuse, 0x10, R12 ;  /* 0x0000001017107825 */ /* 0x040fe400078e000c */
[----:B---3--:R-:W2:Y:S04]  /*0130*/  LDG.E R8, desc[UR8][R12.64] ;  /* 0x000000080c087981 */ /* 0x008ea8000c1e1900 */
[----:B------:R-:W3:Y:S04]  /*0140*/  LDG.E R9, desc[UR8][R12.64+0x10] ;  /* 0x000010080c097981 */ /* 0x000ee8000c1e1900 */
[----:B------:R-:W3:Y:S04]  /*0150*/  LDG.E R10, desc[UR8][R16.64] ;  /* 0x00000008100a7981 */ /* 0x000ee8000c1e1900 */
[----:B------:R-:W3:Y:S01]  /*0160*/  LDG.E R11, desc[UR8][R16.64+0x10] ;  /* 0x00001008100b7981 */ /* 0x000ee2000c1e1900 */
[----:B------:R-:W-:Y:S01]  /*0170*/  IMAD.WIDE.U32 R20, R23, 0x20, R18 ;  /* 0x0000002017147825 */ /* 0x000fe200078e0012 */
[----:B----4-:R-:W-:-:S04]  /*0180*/  LEA R6, P0, R14, UR10, 0x2 ;  /* 0x0000000a0e067c11 */ /* 0x010fc8000f8010ff */
[----:B------:R-:W-:Y:S01]  /*0190*/  LEA.HI.X R7, R14, UR11, R15, 0x2, P0 ;  /* 0x0000000b0e077c11 */ /* 0x000fe200080f140f */
[----:B------:R-:W0:Y:S01]  /*01a0*/  LDCU.64 UR10, c[0x0][0x3a0] ;  /* 0x00007400ff0a77ac */ /* 0x000e220008000a00 */
[-C--:B------:R-:W-:Y:S02]  /*01b0*/  IADD3 R20, P1, PT, R20, R6.reuse, RZ ;  /* 0x0000000614147210 */ /* 0x080fe40007f3e0ff */
[----:B------:R-:W-:Y:S01]  /*01c0*/  IADD3 R24, P0, PT, R18, R6, RZ ;  /* 0x0000000612187210 */ /* 0x000fe20007f1e0ff */
[----:B------:R-:W-:Y:S01]  /*01d0*/  IMAD.WIDE.U32 R22, R23, 0x20, R6 ;  /* 0x0000002017167825 */ /* 0x000fe200078e0006 */
[----:B------:R1:W5:Y:S02]  /*01e0*/  LDG.E R12, desc[UR8][R6.64] ;  /* 0x00000008060c7981 */ /* 0x000364000c1e1900 */
[----:B------:R-:W-:Y:S01]  /*01f0*/  IADD3.X R25, PT, PT, R19, R7, RZ, P0, !PT ;  /* 0x0000000713197210 */ /* 0x000fe200007fe4ff */
[----:B------:R-:W-:Y:S01]  /*0200*/  IMAD.X R21, R21, 0x1, R7, P1 ;  /* 0x0000000115157824 */ /* 0x000fe200008e0607 */
[----:B------:R1:W5:Y:S04]  /*0210*/  LDG.E R14, desc[UR8][R6.64+0x20] ;  /* 0x00002008060e7981 */ /* 0x000368000c1e1900 */
[----:B------:R1:W5:Y:S04]  /*0220*/  LDG.E R13, desc[UR8][R24.64] ;  /* 0x00000008180d7981 */ /* 0x000368000c1e1900 */
[----:B------:R1:W5:Y:S04]  /*0230*/  LDG.E R15, desc[UR8][R24.64+0x20] ;  /* 0x00002008180f7981 */ /* 0x000368000c1e1900 */
[----:B------:R1:W5:Y:S04]  /*0240*/  LDG.E R16, desc[UR8][R22.64] ;  /* 0x0000000816107981 */ /* 0x000368000c1e1900 */
[----:B------:R1:W5:Y:S04]  /*0250*/  LDG.E R17, desc[UR8][R20.64] ;  /* 0x0000000814117981 */ /* 0x000368000c1e1900 */
[----:B------:R1:W5:Y:S04]  /*0260*/  LDG.E R18, desc[UR8][R22.64+0x20] ;  /* 0x0000200816127981 */ /* 0x000368000c1e1900 */
[----:B------:R1:W5:Y:S01]  /*0270*/  LDG.E R19, desc[UR8][R20.64+0x20] ;  /* 0x0000200814137981 */ /* 0x000362000c1e1900 */
[----:B0-----:R-:W-:-:S02]  /*0280*/  USHF.R.U32.HI UR4, URZ, 0x1, UR10 ;  /* 0x00000001ff047899 */ /* 0x001fc4000801160a */
[----:B------:R-:W-:-:S04]  /*0290*/  UISETP.GE.AND UP0, UPT, UR11, 0x1, UPT ;  /* 0x000000010b00788c */ /* 0x000fc8000bf06270 */
[----:B------:R-:W-:-:S03]  /*02a0*/  IMAD.WIDE.U32 R2, R4, UR4, R2 ;  /* 0x0000000404027c25 */ /* 0x000fc6000f8e0002 */
[----:B------:R-:W-:-:S04]  /*02b0*/  LEA R26, P0, R2, UR6, 0x2 ;  /* 0x00000006021a7c11 */ /* 0x000fc8000f8010ff */
[----:B------:R-:W-:Y:S01]  /*02c0*/  LEA.HI.X R27, R2, UR7, R3, 0x2, P0 ;  /* 0x00000007021b7c11 */ /* 0x000fe200080f1403 */
[----:B--2---:R-:W0:Y:S04]  /*02d0*/  MOVM.16.MT88 R8, R8 ;  /* 0x000000000808723a */ /* 0x004e280000000000 */
[----:B---3--:R-:W2:Y:S04]  /*02e0*/  MOVM.16.MT88 R9, R9 ;  /* 0x000000000909723a */ /* 0x008ea80000000000 */
[----:B------:R-:W3:Y:S04]  /*02f0*/  MOVM.16.MT88 R10, R10 ;  /* 0x000000000a0a723a */ /* 0x000ee80000000000 */
[----:B------:R-:W4:Y:S01]  /*0300*/  MOVM.16.MT88 R11, R11 ;  /* 0x000000000b0b723a */ /* 0x000f220000000000 */
[----:B-1----:R-:W-:Y:S05]  /*0310*/  BRA.U !UP0, `(.L_x_1) ;  /* 0x0000000d08947547 */ /* 0x002fea000b800000 */
[----:B------:R-:W-:Y:S01]  /*0320*/  MOV R29, UR10 ;  /* 0x0000000a001d7c02 */ /* 0x000fe20008000f00 */
[----:B------:R1:W5:Y:S04]  /*0330*/  LDG.E R4, desc[UR8][R26.64] ;  /* 0x000000081a047981 */ /* 0x000368000c1e1900 */
[----:B------:R-:W-:Y:S01]  /*0340*/  IMAD.WIDE.U32 R28, R29, 0x10, R26 ;  /* 0x000000101d1c7825 */ /* 0x000fe200078e001a */
[----:B------:R1:W5:Y:S04]  /*0350*/  LDG.E R5, desc[UR8][R26.64+0x10] ;  /* 0x000010081a057981 */ /* 0x000368000c1e1900 */
[----:B------:R1:W5:Y:S04]  /*0360*/  LDG.E R2, desc[UR8][R28.64] ;  /* 0x000000081c027981 */ /* 0x000368000c1e1900 */
[----:B------:R1:W5:Y:S01]  /*0370*/  LDG.E R3, desc[UR8][R28.64+0x10] ;  /* 0x000010081c037981 */ /* 0x000362000c1e1900 */
[----:B------:R-:W-:-:S02]  /*0380*/  UIADD3 UR6, UPT, UPT, UR11, -0x1, URZ ;  /* 0xffffffff0b067890 */ /* 0x000fc4000fffe0ff */
[----:B------:R-:W-:Y:S02]  /*0390*/  UISETP.GE.U32.AND UP1, UPT, UR11, 0x64, UPT ;  /* 0x000000640b00788c */ /* 0x000fe4000bf26070 */
[----:B------:R-:W-:-:S04]  /*03a0*/  UIMAD.WIDE.U32 UR4, UR6, 0x51eb851f, URZ ;  /* 0x51eb851f060478a5 */ /* 0x000fc8000f8e00ff */
[----:B------:R-:W-:-:S04]  /*03b0*/  USHF.R.U32.HI UR5, URZ, 0x5, UR5 ;  /* 0x00000005ff057899 */ /* 0x000fc80008011605 */
[----:B------:R-:W-:-:S04]  /*03c0*/  UIMAD UR6, UR5, -0x64, UR6 ;  /* 0xffffff9c050678a4 */ /* 0x000fc8000f8e0206 */
[----:B------:R-:W-:-:S04]  /*03d0*/  UIADD3 UR6, UPT, UPT, UR6, 0x1, URZ ;  /* 0x0000000106067890 */ /* 0x000fc8000fffe0ff */
[----:B------:R-:W-:Y:S01]  /*03e0*/  UISETP.NE.AND UP0, UPT, UR6, 0x64, UPT ;  /* 0x000000640600788c */ /* 0x000fe2000bf05270 */
[----:B-1----:R-:W-:Y:S10]  /*03f0*/  BRA.U !UP1, `(.L_x_2) ;  /* 0x0000000d09407547 */ /* 0x002ff4000b800000 */
[----:B------:R-:W-:Y:S01]  /*0400*/  UISETP.NE.AND UP1, UPT, UR6, 0x64, UPT ;  /* 0x000000640600788c */ /* 0x000fe2000bf25270 */
[----:B------:R-:W-:-:S03]  /*0410*/  UMOV UR4, URZ ;  /* 0x000000ff00047c82 */ /* 0x000fc60008000000 */
[----:B------:R-:W-:-:S04]  /*0420*/  USEL UR6, UR6, URZ, UP1 ;  /* 0x000000ff06067287 */ /* 0x000fc80008800000 */
[----:B------:R-:W-:-:S12]  /*0430*/  UIADD3 UR6, UPT, UPT, -UR6, UR11, URZ ;  /* 0x0000000b06067290 */ /* 0x000fd8000fffe1ff */
.L_x_3:
[----:B0-2345:R-:W-:Y:S01]  /*0440*/  HMMA.16816.F32 R12, R8, R4, R12 ;  /* 0x00000004080c723c */ /* 0x03dfe2000000180c */
[----:B------:R-:W-:-:S04]  /*0450*/  UIADD3 UR4, UPT, UPT, UR4, 0x64, URZ ;  /* 0x0000006404047890 */ /* 0x000fc8000fffe0ff */
[----:B------:R-:W-:-:S03]  /*0460*/  UISETP.NE.AND UP1, UPT, UR4, UR6, UPT ;  /* 0x000000060400728c */ /* 0x000fc6000bf25270 */
[----:B------:R-:W-:-:S12]  /*0470*/  HMMA.16816.F32 R16, R8, R2, R16 ;  /* 0x000000020810723c */ /* 0x000fd80000001810 */
[C---:B------:R-:W-:Y:S08]  /*0480*/  HMMA.16816.F32 R12, R8.reuse, R4, R12 ;  /* 0x00000004080c723c */ /* 0x040ff0000000180c */
        /* <DEDUP_REMOVED lines=196> */
[----:B------:R-:W-:Y:S01]  /*10d0*/  HMMA.16816.F32 R16, R8, R2, R16 ;  /* 0x000000020810723c */ /* 0x000fe20000001810 */
[----:B------:R-:W-:-:S04]  /*10e0*/  NOP ;  /* 0x0000000000007918 */ /* 0x000fc80000000000 */
[----:B------:R-:W-:-:S15]  /*10f0*/  BRA.U UP1, `(.L_x_3) ;  /* 0xfffffff101d07547 */ /* 0x000fde000b83ffff */
.L_x_2:
[----:B------:R-:W-:Y:S05]  /*1100*/  BRA.U !UP0, `(.L_x_1) ;  /* 0x0000000108187547 */ /* 0x000fea000b800000 */
[----:B------:R-:W-:-:S12]  /*1110*/  UIMAD UR5, UR5, 0x64, -UR11 ;  /* 0x00000064050578a4 */ /* 0x000fd8000f8e0a0b */
.L_x_4:
[----:B0-2345:R-:W-:Y:S01]  /*1120*/  HMMA.16816.F32 R12, R8, R4, R12 ;  /* 0x00000004080c723c */ /* 0x03dfe2000000180c */
[----:B------:R-:W-:-:S04]  /*1130*/  UIADD3 UR5, UPT, UPT, UR5, 0x1, URZ ;  /* 0x0000000105057890 */ /* 0x000fc8000fffe0ff */
[----:B------:R-:W-:-:S03]  /*1140*/  UISETP.NE.AND UP0, UPT, UR5, URZ, UPT ;  /* 0x000000ff0500728c */ /* 0x000fc6000bf05270 */
[----:B------:R-:W-:Y:S06]  /*1150*/  HMMA.16816.F32 R16, R8, R2, R16 ;  /* 0x000000020810723c */ /* 0x000fec0000001810 */
[----:B------:R-:W-:-:S14]  /*1160*/  BRA.U UP0, `(.L_x_4) ;  /* 0xfffffffd00ec7547 */ /* 0x000fdc000b83ffff */
.L_x_1:
[----:B-----5:R-:W-:Y:S04]  /*1170*/  STG.E desc[UR8][R6.64], R12 ;  /* 0x0000000c06007986 */ /* 0x020fe8000c101908 */
[----:B------:R-:W-:Y:S04]  /*1180*/  STG.E desc[UR8][R24.64], R13 ;  /* 0x0000000d18007986 */ /* 0x000fe8000c101908 */
[----:B------:R-:W-:Y:S04]  /*1190*/  STG.E desc[UR8][R6.64+0x20], R14 ;  /* 0x0000200e06007986 */ /* 0x000fe8000c101908 */
[----:B------:R-:W-:Y:S04]  /*11a0*/  STG.E desc[UR8][R24.64+0x20], R15 ;  /* 0x0000200f18007986 */ /* 0x000fe8000c101908 */
[----:B------:R-:W-:Y:S04]  /*11b0*/  STG.E desc[UR8][R22.64], R16 ;  /* 0x0000001016007986 */ /* 0x000fe8000c101908 */
[----:B------:R-:W-:Y:S04]  /*11c0*/  STG.E desc[UR8][R20.64], R17 ;  /* 0x0000001114007986 */ /* 0x000fe8000c101908 */
[----:B------:R-:W-:Y:S04]  /*11d0*/  STG.E desc[UR8][R22.64+0x20], R18 ;  /* 0x0000201216007986 */ /* 0x000fe8000c101908 */
[----:B------:R-:W-:Y:S01]  /*11e0*/  STG.E desc[UR8][R20.64+0x20], R19 ;  /* 0x0000201314007986 */ /* 0x000fe2000c101908 */
[----:B------:R-:W-:Y:S05]  /*11f0*/  EXIT ;  /* 0x000000000000794d */ /* 0x000fea0003800000 */
.L_x_5:
        /* <DEDUP_REMOVED lines=16> */
.L_x_7:


//--------------------- .nv.shared.reserved.0     --------------------------
	.section	.nv.shared.reserved.0,"aw",@nobits
	.weak		__nv_reservedSMEM_offset_0_alias
	.size		__nv_reservedSMEM_offset_0_alias, 0, 64
	.other		__nv_reservedSMEM_offset_0_alias,@"STO_CUDA_RESERVED_SHARED STV_DEFAULT"
__nv_reservedSMEM_offset_0_alias:
	.zero		0
	.zero		64


//--------------------- .nv.constant0._Z17convertFp32ToFp16P6__halfPfi --------------------------
	.section	.nv.constant0._Z17convertFp32ToFp16P6__halfPfi,"a",@progbits
	.sectionflags	@""
	.align	4
.nv.constant0._Z17convertFp32ToFp16P6__halfPfi:
	.zero		916


//--------------------- .nv.constant0._Z12wmma_exampleP6__halfS0_Pfiiii --------------------------
	.section	.nv.constant0._Z12wmma_exampleP6__halfS0_Pfiiii,"a",@progbits
	.sectionflags	@""
	.align	4
.nv.constant0._Z12wmma_exampleP6__halfS0_Pfiiii:
	.zero		936


//--------------------- SYMBOLS --------------------------

	.type		.nv.reservedSmem.offset0,@object
	.size		.nv.reservedSmem.offset0,0x4
